//
// Generated by NVIDIA NVVM Compiler
//
// Compiler Build ID: CL-36424714
// Cuda compilation tools, release 13.0, V13.0.88
// Based on NVVM 20.0.0
//

.version 9.0
.target sm_100
.address_size 64

	// .globl	_Z6kernelPi

.visible .entry _Z6kernelPi(
	.param .u64 .ptr .align 1 _Z6kernelPi_param_0
)
{
	.reg .pred 	%p<6>;
	.reg .b32 	%r<17>;
	.reg .b64 	%rd<5>;

	ld.param.u64 	%rd2, [_Z6kernelPi_param_0];
	cvta.to.global.u64 	%rd3, %rd2;
	mov.u32 	%r1, %tid.x;
	mul.wide.u32 	%rd4, %r1, 4;
	add.s64 	%rd1, %rd3, %rd4;
	setp.gt.u32 	%p1, %r1, 30;
	@%p1 bra 	$L__BB0_2;
	ld.global.u32 	%r2, [%rd1+4];
	ld.global.u32 	%r3, [%rd1];
	add.s32 	%r4, %r3, %r2;
	st.global.u32 	[%rd1], %r4;
$L__BB0_2:
	setp.gt.u32 	%p2, %r1, 29;
	@%p2 bra 	$L__BB0_4;
	ld.global.u32 	%r5, [%rd1+8];
	ld.global.u32 	%r6, [%rd1];
	add.s32 	%r7, %r6, %r5;
	st.global.u32 	[%rd1], %r7;
$L__BB0_4:
	setp.gt.u32 	%p3, %r1, 27;
	@%p3 bra 	$L__BB0_6;
	ld.global.u32 	%r8, [%rd1+16];
	ld.global.u32 	%r9, [%rd1];
	add.s32 	%r10, %r9, %r8;
	st.global.u32 	[%rd1], %r10;
$L__BB0_6:
	setp.gt.u32 	%p4, %r1, 23;
	@%p4 bra 	$L__BB0_8;
	ld.global.u32 	%r11, [%rd1+32];
	ld.global.u32 	%r12, [%rd1];
	add.s32 	%r13, %r12, %r11;
	st.global.u32 	[%rd1], %r13;
$L__BB0_8:
	setp.gt.u32 	%p5, %r1, 15;
	@%p5 bra 	$L__BB0_10;
	ld.global.u32 	%r14, [%rd1+64];
	ld.global.u32 	%r15, [%rd1];
	add.s32 	%r16, %r15, %r14;
	st.global.u32 	[%rd1], %r16;
$L__BB0_10:
	bar.sync 	0;
	ret;

}


// ===== COMPILED SASS (sm_100) =====

	.target	sm_100

	.elftype	@"ET_EXEC"


//--------------------- .note.nv.tkinfo           --------------------------
	.section	.note.nv.tkinfo,"",@"SHT_NOTE"
	.sectionflags	@"SHF_NOTE_NV_TKINFO"
	.tkinfo
        /*0018*/ 	.word	0x00000002
        /*0030*/ 	.string	""
        /*0030*/ 	.string	"ptxas"
        /*0030*/ 	.string	"Cuda compilation tools, release 13.0, V13.0.88"
        /*0030*/ 	.string	"Build cuda_13.0.r13.0/compiler.36424714_0"
        /*0030*/ 	.string	"-arch sm_100 -m 64 "



//--------------------- .note.nv.cuinfo           --------------------------
	.section	.note.nv.cuinfo,"",@"SHT_NOTE"
	.sectionflags	@"SHF_NOTE_NV_CUINFO"
        /*0018*/ 	.short	0x0002
        /*001a*/ 	.short	0x0064
        /*001c*/ 	.short	0x0082
	.zero		2


//--------------------- .nv.info                  --------------------------
	.section	.nv.info,"",@"SHT_CUDA_INFO"
	.align	4


	//----- nvinfo : EIATTR_REGCOUNT
	.align		4
        /*0000*/ 	.byte	0x04, 0x2f
        /*0002*/ 	.short	(.L_1 - .L_0)
	.align		4
.L_0:
        /*0004*/ 	.word	index@(_Z6kernelPi)
        /*0008*/ 	.word	0x00000008


	//----- nvinfo : EIATTR_FRAME_SIZE
	.align		4
.L_1:
        /*000c*/ 	.byte	0x04, 0x11
        /*000e*/ 	.short	(.L_3 - .L_2)
	.align		4
.L_2:
        /*0010*/ 	.word	index@(_Z6kernelPi)
        /*0014*/ 	.word	0x00000000


	//----- nvinfo : EIATTR_MIN_STACK_SIZE
	.align		4
.L_3:
        /*0018*/ 	.byte	0x04, 0x12
        /*001a*/ 	.short	(.L_5 - .L_4)
	.align		4
.L_4:
        /*001c*/ 	.word	index@(_Z6kernelPi)
        /*0020*/ 	.word	0x00000000
.L_5:


//--------------------- .nv.compat                --------------------------
	.section	.nv.compat,"",@"SHT_CUDA_COMPAT_INFO"
	.align	4
        /*0000*/ 	.byte	0x02, 0x09, 0x00, 0x00, 0x02, 0x02, 0x01, 0x00, 0x02, 0x05, 0x05, 0x00, 0x03, 0x07, 0x01, 0x01
        /*0010*/ 	.byte	0x02, 0x03, 0x00, 0x00, 0x02, 0x06, 0x01, 0x00, 0x04, 0x0b, 0x08, 0x00, 0x09, 0x00, 0x00, 0x00
        /*0020*/ 	.byte	0x00, 0x00, 0x00, 0x00


//--------------------- .nv.info._Z6kernelPi      --------------------------
	.section	.nv.info._Z6kernelPi,"",@"SHT_CUDA_INFO"
	.sectionflags	@""
	.align	4


	//----- nvinfo : EIATTR_CUDA_API_VERSION
	.align		4
        /*0000*/ 	.byte	0x04, 0x37
        /*0002*/ 	.short	(.L_7 - .L_6)
.L_6:
        /*0004*/ 	.word	0x00000082


	//----- nvinfo : EIATTR_KPARAM_INFO
	.align		4
.L_7:
        /*0008*/ 	.byte	0x04, 0x17
        /*000a*/ 	.short	(.L_9 - .L_8)
.L_8:
        /*000c*/ 	.word	0x00000000
        /*0010*/ 	.short	0x0000
        /*0012*/ 	.short	0x0000
        /*0014*/ 	.byte	0x00, 0xf5, 0x21, 0x00


	//----- nvinfo : EIATTR_SPARSE_MMA_MASK
	.align		4
.L_9:
        /*0018*/ 	.byte	0x03, 0x50
        /*001a*/ 	.short	0x0000


	//----- nvinfo : EIATTR_MAXREG_COUNT
	.align		4
        /*001c*/ 	.byte	0x03, 0x1b
        /*001e*/ 	.short	0x00ff


	//----- nvinfo : EIATTR_NUM_BARRIERS
	.align		4
        /*0020*/ 	.byte	0x02, 0x4c
        /*0022*/ 	.byte	0x01
	.zero		1


	//----- nvinfo : EIATTR_MERCURY_ISA_VERSION
	.align		4
        /*0024*/ 	.byte	0x03, 0x5f
        /*0026*/ 	.short	0x0101


	//----- nvinfo : EIATTR_VRC_CTA_INIT_COUNT
	.align		4
        /*0028*/ 	.byte	0x02, 0x4a
	.zero		1
	.zero		1


	//----- nvinfo : EIATTR_EXIT_INSTR_OFFSETS
	.align		4
        /*002c*/ 	.byte	0x04, 0x1c
        /*002e*/ 	.short	(.L_11 - .L_10)


	//   ....[0]....
.L_10:
        /*0030*/ 	.word	0x000002e0


	//----- nvinfo : EIATTR_CRS_STACK_SIZE
	.align		4
.L_11:
        /*0034*/ 	.byte	0x04, 0x1e
        /*0036*/ 	.short	(.L_13 - .L_12)
.L_12:
        /*0038*/ 	.word	0x00000000


	//----- nvinfo : EIATTR_CBANK_PARAM_SIZE
	.align		4
.L_13:
        /*003c*/ 	.byte	0x03, 0x19
        /*003e*/ 	.short	0x0008


	//----- nvinfo : EIATTR_PARAM_CBANK
	.align		4
        /*0040*/ 	.byte	0x04, 0x0a
        /*0042*/ 	.short	(.L_15 - .L_14)
	.align		4
.L_14:
        /*0044*/ 	.word	index@(.nv.constant0._Z6kernelPi)
        /*0048*/ 	.short	0x0380
        /*004a*/ 	.short	0x0008


	//----- nvinfo : EIATTR_SW_WAR
	.align		4
.L_15:
        /*004c*/ 	.byte	0x04, 0x36
        /*004e*/ 	.short	(.L_17 - .L_16)
.L_16:
        /*0050*/ 	.word	0x00000008
.L_17:


//--------------------- .nv.callgraph             --------------------------
	.section	.nv.callgraph,"",@"SHT_CUDA_CALLGRAPH"
	.align	4
	.sectionentsize	8
	.align		4
        /*0000*/ 	.word	0x00000000
	.align		4
        /*0004*/ 	.word	0xffffffff
	.align		4
        /*0008*/ 	.word	0x00000000
	.align		4
        /*000c*/ 	.word	0xfffffffe
	.align		4
        /*0010*/ 	.word	0x00000000
	.align		4
        /*0014*/ 	.word	0xfffffffd
	.align		4
        /*0018*/ 	.word	0x00000000
	.align		4
        /*001c*/ 	.word	0xfffffffc


//--------------------- .text._Z6kernelPi         --------------------------
	.section	.text._Z6kernelPi,"ax",@progbits
	.align	128
        .global         _Z6kernelPi
        .type           _Z6kernelPi,@function
        .size           _Z6kernelPi,(.L_x_11 - _Z6kernelPi)
        .other          _Z6kernelPi,@"STO_CUDA_ENTRY STV_DEFAULT"
_Z6kernelPi:
.text._Z6kernelPi:
[----:B------:R-:W-:Y:S01]  /*0000*/  LDC R1, c[0x0][0x37c] ;  /* 0x0000df00ff017b82 */ /* 0x000fe20000000800 */
[----:B------:R-:W0:Y:S07]  /*0010*/  S2R R5, SR_TID.X ;  /* 0x0000000000057919 */ /* 0x000e2e0000002100 */
[----:B------:R-:W1:Y:S01]  /*0020*/  LDC.64 R2, c[0x0][0x380] ;  /* 0x0000e000ff027b82 */ /* 0x000e620000000a00 */
[----:B------:R-:W2:Y:S01]  /*0030*/  LDCU.64 UR4, c[0x0][0x358] ;  /* 0x00006b00ff0477ac */ /* 0x000ea20008000a00 */
[----:B------:R-:W-:Y:S01]  /*0040*/  BSSY.RECONVERGENT B0, `(.L_x_0) ;  /* 0x000000c000007945 */ /* 0x000fe20003800200 */
[C---:B0-----:R-:W-:Y:S01]  /*0050*/  ISETP.GT.U32.AND P0, PT, R5.reuse, 0x1e, PT ;  /* 0x0000001e0500780c */ /* 0x041fe20003f04070 */
[C---:B-1----:R-:W-:Y:S01]  /*0060*/  IMAD.WIDE.U32 R2, R5.reuse, 0x4, R2 ;  /* 0x0000000405027825 */ /* 0x042fe200078e0002 */
[----:B------:R-:W-:-:S02]  /*0070*/  ISETP.GT.U32.AND P1, PT, R5, 0x1d, PT ;  /* 0x0000001d0500780c */ /* 0x000fc40003f24070 */
[C---:B------:R-:W-:Y:S02]  /*0080*/  ISETP.GT.U32.AND P2, PT, R5.reuse, 0x1b, PT ;  /* 0x0000001b0500780c */ /* 0x040fe40003f44070 */
[C---:B------:R-:W-:Y:S02]  /*0090*/  ISETP.GT.U32.AND P3, PT, R5.reuse, 0x17, PT ;  /* 0x000000170500780c */ /* 0x040fe40003f64070 */
[----:B------:R-:W-:-:S05]  /*00a0*/  ISETP.GT.U32.AND P4, PT, R5, 0xf, PT ;  /* 0x0000000f0500780c */ /* 0x000fca0003f84070 */
[----:B--2---:R-:W-:Y:S08]  /*00b0*/  @P0 BRA `(.L_x_1) ;  /* 0x0000000000100947 */ /* 0x004ff00003800000 */
[----:B------:R-:W2:Y:S04]  /*00c0*/  LDG.E R0, desc[UR4][R2.64+0x4] ;  /* 0x0000040402007981 */ /* 0x000ea8000c1e1900 */
[----:B------:R-:W2:Y:S02]  /*00d0*/  LDG.E R5, desc[UR4][R2.64] ;  /* 0x0000000402057981 */ /* 0x000ea4000c1e1900 */
[----:B--2---:R-:W-:-:S05]  /*00e0*/  IMAD.IADD R5, R0, 0x1, R5 ;  /* 0x0000000100057824 */ /* 0x004fca00078e0205 */
[----:B------:R0:W-:Y:S02]  /*00f0*/  STG.E desc[UR4][R2.64], R5 ;  /* 0x0000000502007986 */ /* 0x0001e4000c101904 */
.L_x_1:
[----:B------:R-:W-:Y:S05]  /*0100*/  BSYNC.RECONVERGENT B0 ;  /* 0x0000000000007941 */ /* 0x000fea0003800200 */
.L_x_0:
[----:B------:R-:W-:Y:S04]  /*0110*/  BSSY.RECONVERGENT B0, `(.L_x_2) ;  /* 0x0000006000007945 */ /* 0x000fe80003800200 */
[----:B------:R-:W-:Y:S05]  /*0120*/  @P1 BRA `(.L_x_3) ;  /* 0x0000000000101947 */ /* 0x000fea0003800000 */
[----:B------:R-:W2:Y:S04]  /*0130*/  LDG.E R0, desc[UR4][R2.64+0x8] ;  /* 0x0000080402007981 */ /* 0x000ea8000c1e1900 */
[----:B0-----:R-:W2:Y:S02]  /*0140*/  LDG.E R5, desc[UR4][R2.64] ;  /* 0x0000000402057981 */ /* 0x001ea4000c1e1900 */
[----:B--2---:R-:W-:-:S05]  /*0150*/  IMAD.IADD R5, R0, 0x1, R5 ;  /* 0x0000000100057824 */ /* 0x004fca00078e0205 */
[----:B------:R1:W-:Y:S02]  /*0160*/  STG.E desc[UR4][R2.64], R5 ;  /* 0x0000000502007986 */ /* 0x0003e4000c101904 */
.L_x_3:
[----:B------:R-:W-:Y:S05]  /*0170*/  BSYNC.RECONVERGENT B0 ;  /* 0x0000000000007941 */ /* 0x000fea0003800200 */
.L_x_2:
[----:B------:R-:W-:Y:S04]  /*0180*/  BSSY.RECONVERGENT B0, `(.L_x_4) ;  /* 0x0000006000007945 */ /* 0x000fe80003800200 */
[----:B------:R-:W-:Y:S05]  /*0190*/  @P2 BRA `(.L_x_5) ;  /* 0x0000000000102947 */ /* 0x000fea0003800000 */
[----:B------:R-:W2:Y:S04]  /*01a0*/  LDG.E R0, desc[UR4][R2.64+0x10] ;  /* 0x0000100402007981 */ /* 0x000ea8000c1e1900 */
[----:B01----:R-:W2:Y:S02]  /*01b0*/  LDG.E R5, desc[UR4][R2.64] ;  /* 0x0000000402057981 */ /* 0x003ea4000c1e1900 */
[----:B--2---:R-:W-:-:S05]  /*01c0*/  IADD3 R5, PT, PT, R0, R5, RZ ;  /* 0x0000000500057210 */ /* 0x004fca0007ffe0ff */
[----:B------:R2:W-:Y:S02]  /*01d0*/  STG.E desc[UR4][R2.64], R5 ;  /* 0x0000000502007986 */ /* 0x0005e4000c101904 */
.L_x_5:
[----:B------:R-:W-:Y:S05]  /*01e0*/  BSYNC.RECONVERGENT B0 ;  /* 0x0000000000007941 */ /* 0x000fea0003800200 */
.L_x_4:
[----:B------:R-:W-:Y:S04]  /*01f0*/  BSSY.RECONVERGENT B0, `(.L_x_6) ;  /* 0x0000006000007945 */ /* 0x000fe80003800200 */
[----:B------:R-:W-:Y:S05]  /*0200*/  @P3 BRA `(.L_x_7) ;  /* 0x0000000000103947 */ /* 0x000fea0003800000 */
[----:B------:R-:W3:Y:S04]  /*0210*/  LDG.E R0, desc[UR4][R2.64+0x20] ;  /* 0x0000200402007981 */ /* 0x000ee8000c1e1900 */
[----:B012---:R-:W3:Y:S02]  /*0220*/  LDG.E R5, desc[UR4][R2.64] ;  /* 0x0000000402057981 */ /* 0x007ee4000c1e1900 */
[----:B---3--:R-:W-:-:S05]  /*0230*/  IMAD.IADD R5, R0, 0x1, R5 ;  /* 0x0000000100057824 */ /* 0x008fca00078e0205 */
[----:B------:R3:W-:Y:S02]  /*0240*/  STG.E desc[UR4][R2.64], R5 ;  /* 0x0000000502007986 */ /* 0x0007e4000c101904 */
.L_x_7:
[----:B------:R-:W-:Y:S05]  /*0250*/  BSYNC.RECONVERGENT B0 ;  /* 0x0000000000007941 */ /* 0x000fea0003800200 */
.L_x_6:
[----:B------:R-:W-:Y:S04]  /*0260*/  BSSY.RECONVERGENT B0, `(.L_x_8) ;  /* 0x0000006000007945 */ /* 0x000fe80003800200 */
[----:B------:R-:W-:Y:S05]  /*0270*/  @P4 BRA `(.L_x_9) ;  /* 0x0000000000104947 */ /* 0x000fea0003800000 */
[----:B------:R-:W4:Y:S04]  /*0280*/  LDG.E R0, desc[UR4][R2.64+0x40] ;  /* 0x0000400402007981 */ /* 0x000f28000c1e1900 */
[----:B0123--:R-:W4:Y:S02]  /*0290*/  LDG.E R5, desc[UR4][R2.64] ;  /* 0x0000000402057981 */ /* 0x00ff24000c1e1900 */
[----:B----4-:R-:W-:-:S05]  /*02a0*/  IADD3 R5, PT, PT, R0, R5, RZ ;  /* 0x0000000500057210 */ /* 0x010fca0007ffe0ff */
[----:B------:R4:W-:Y:S02]  /*02b0*/  STG.E desc[UR4][R2.64], R5 ;  /* 0x0000000502007986 */ /* 0x0009e4000c101904 */
.L_x_9:
[----:B------:R-:W-:Y:S05]  /*02c0*/  BSYNC.RECONVERGENT B0 ;  /* 0x0000000000007941 */ /* 0x000fea0003800200 */
.L_x_8:
[----:B------:R-:W-:Y:S06]  /*02d0*/  BAR.SYNC.DEFER_BLOCKING 0x0 ;  /* 0x0000000000007b1d */ /* 0x000fec0000010000 */
[----:B------:R-:W-:Y:S05]  /*02e0*/  EXIT ;  /* 0x000000000000794d */ /* 0x000fea0003800000 */
.L_x_10:
[----:B------:R-:W-:-:S00]  /*02f0*/  BRA `(.L_x_10) ;  /* 0xfffffffc00fc7947 */ /* 0x000fc0000383ffff */
[----:B------:R-:W-:-:S00]  /*0300*/  NOP ;  /* 0x0000000000007918 */ /* 0x000fc00000000000 */
[----:B------:R-:W-:-:S00]  /*0310*/  NOP ;  /* 0x0000000000007918 */ /* 0x000fc00000000000 */
[----:B------:R-:W-:-:S00]  /*0320*/  NOP ;  /* 0x0000000000007918 */ /* 0x000fc00000000000 */
[----:B------:R-:W-:-:S00]  /*0330*/  NOP ;  /* 0x0000000000007918 */ /* 0x000fc00000000000 */
[----:B------:R-:W-:-:S00]  /*0340*/  NOP ;  /* 0x0000000000007918 */ /* 0x000fc00000000000 */
[----:B------:R-:W-:-:S00]  /*0350*/  NOP ;  /* 0x0000000000007918 */ /* 0x000fc00000000000 */
[----:B------:R-:W-:-:S00]  /*0360*/  NOP ;  /* 0x0000000000007918 */ /* 0x000fc00000000000 */
[----:B------:R-:W-:-:S00]  /*0370*/  NOP ;  /* 0x0000000000007918 */ /* 0x000fc00000000000 */
.L_x_11:


//--------------------- .nv.shared.reserved.0     --------------------------
	.section	.nv.shared.reserved.0,"aw",@nobits
	.weak		__nv_reservedSMEM_offset_0_alias
	.size		__nv_reservedSMEM_offset_0_alias, 0, 64
	.other		__nv_reservedSMEM_offset_0_alias,@"STO_CUDA_RESERVED_SHARED STV_DEFAULT"
__nv_reservedSMEM_offset_0_alias:
	.zero		0
	.zero		64


//--------------------- .nv.constant0._Z6kernelPi --------------------------
	.section	.nv.constant0._Z6kernelPi,"a",@progbits
	.sectionflags	@""
	.align	4
.nv.constant0._Z6kernelPi:
	.zero		904


//--------------------- SYMBOLS --------------------------

	.type		.nv.reservedSmem.offset0,@object
	.size		.nv.reservedSmem.offset0,0x4
